//
// Generated by NVIDIA NVVM Compiler
//
// Compiler Build ID: CL-36424714
// Cuda compilation tools, release 13.0, V13.0.88
// Based on NVVM 20.0.0
//

.version 9.0
.target sm_100
.address_size 64

	// .globl	_Z18right_shift_bufferPiS_i
.extern .shared .align 16 .b8 s[];

.visible .entry _Z18right_shift_bufferPiS_i(
	.param .u64 .ptr .align 1 _Z18right_shift_bufferPiS_i_param_0,
	.param .u64 .ptr .align 1 _Z18right_shift_bufferPiS_i_param_1,
	.param .u32 _Z18right_shift_bufferPiS_i_param_2
)
{
	.reg .pred 	%p<3>;
	.reg .b32 	%r<10>;
	.reg .b64 	%rd<9>;

	ld.param.u64 	%rd1, [_Z18right_shift_bufferPiS_i_param_0];
	ld.param.u64 	%rd2, [_Z18right_shift_bufferPiS_i_param_1];
	ld.param.u32 	%r4, [_Z18right_shift_bufferPiS_i_param_2];
	mov.u32 	%r5, %ntid.x;
	mov.u32 	%r6, %ctaid.x;
	mov.u32 	%r7, %tid.x;
	mad.lo.s32 	%r1, %r5, %r6, %r7;
	setp.ge.s32 	%p1, %r1, %r4;
	@%p1 bra 	$L__BB0_4;
	setp.eq.s32 	%p2, %r1, 0;
	mov.b32 	%r9, 0;
	@%p2 bra 	$L__BB0_3;
	cvta.to.global.u64 	%rd3, %rd1;
	mul.wide.s32 	%rd4, %r1, 4;
	add.s64 	%rd5, %rd3, %rd4;
	ld.global.u32 	%r9, [%rd5+-4];
$L__BB0_3:
	cvta.to.global.u64 	%rd6, %rd2;
	mul.wide.s32 	%rd7, %r1, 4;
	add.s64 	%rd8, %rd6, %rd7;
	st.global.u32 	[%rd8], %r9;
$L__BB0_4:
	ret;

}
	// .globl	_Z14right_shift_cgPiiS_
.visible .entry _Z14right_shift_cgPiiS_(
	.param .u64 .ptr .align 1 _Z14right_shift_cgPiiS__param_0,
	.param .u32 _Z14right_shift_cgPiiS__param_1,
	.param .u64 .ptr .align 1 _Z14right_shift_cgPiiS__param_2
)
{
	.reg .pred 	%p<12>;
	.reg .b32 	%r<45>;
	.reg .b64 	%rd<21>;

	ld.param.u64 	%rd7, [_Z14right_shift_cgPiiS__param_0];
	ld.param.u32 	%r10, [_Z14right_shift_cgPiiS__param_1];
	ld.param.u64 	%rd8, [_Z14right_shift_cgPiiS__param_2];
	cvta.to.global.u64 	%rd1, %rd8;
	cvta.to.global.u64 	%rd2, %rd7;
	// begin inline asm
	mov.u32 %r11, %envreg2;
	// end inline asm
	cvt.u64.u32 	%rd9, %r11;
	// begin inline asm
	mov.u32 %r12, %envreg1;
	// end inline asm
	cvt.u64.u32 	%rd10, %r12;
	shl.b64 	%rd11, %rd10, 32;
	or.b64  	%rd3, %rd11, %rd9;
	mov.u32 	%r1, %tid.x;
	mov.u32 	%r2, %ctaid.x;
	mov.u32 	%r13, %ntid.x;
	mul.lo.s32 	%r14, %r2, %r13;
	add.s32 	%r3, %r14, %r1;
	and.b32  	%r4, %r1, 31;
	add.s32 	%r15, %r13, %r14;
	add.s32 	%r16, %r15, -1;
	add.s32 	%r17, %r10, -1;
	min.u32 	%r5, %r16, %r17;
	sub.s32 	%r18, %r5, %r14;
	setp.ne.s32 	%p1, %r1, %r18;
	@%p1 bra 	$L__BB1_2;
	mul.wide.s32 	%rd12, %r5, 4;
	add.s64 	%rd13, %rd2, %rd12;
	ld.global.u32 	%r19, [%rd13];
	mul.wide.u32 	%rd14, %r2, 4;
	add.s64 	%rd15, %rd1, %rd14;
	st.global.u32 	[%rd15], %r19;
$L__BB1_2:
	setp.ne.s64 	%p2, %rd3, 0;
	@%p2 bra 	$L__BB1_4;
	// begin inline asm
	trap;
	// end inline asm
$L__BB1_4:
	barrier.sync 	0;
	mov.u32 	%r20, %tid.y;
	add.s32 	%r21, %r1, %r20;
	mov.u32 	%r22, %tid.z;
	or.b32  	%r23, %r21, %r22;
	setp.ne.s32 	%p3, %r23, 0;
	@%p3 bra 	$L__BB1_7;
	add.s64 	%rd16, %rd3, 4;
	mov.u32 	%r26, %nctaid.x;
	mov.u32 	%r27, %nctaid.y;
	mul.lo.s32 	%r28, %r26, %r27;
	mov.u32 	%r29, %nctaid.z;
	mul.lo.s32 	%r30, %r28, %r29;
	mov.u32 	%r31, %ctaid.y;
	add.s32 	%r32, %r2, %r31;
	mov.u32 	%r33, %ctaid.z;
	neg.s32 	%r34, %r33;
	setp.eq.s32 	%p4, %r32, %r34;
	sub.s32 	%r35, -2147483647, %r30;
	selp.b32 	%r25, %r35, 1, %p4;
	// begin inline asm
	atom.add.release.gpu.u32 %r24,[%rd16],%r25;
	// end inline asm
$L__BB1_6:
	// begin inline asm
	ld.acquire.gpu.u32 %r36,[%rd16];
	// end inline asm
	xor.b32  	%r37, %r36, %r24;
	setp.gt.s32 	%p5, %r37, -1;
	@%p5 bra 	$L__BB1_6;
$L__BB1_7:
	setp.ge.s32 	%p6, %r3, %r10;
	barrier.sync 	0;
	@%p6 bra 	$L__BB1_17;
	mul.wide.s32 	%rd18, %r3, 4;
	add.s64 	%rd6, %rd2, %rd18;
	ld.global.u32 	%r7, [%rd6];
	setp.ne.s32 	%p7, %r4, 31;
	shr.u32 	%r38, %r1, 3;
	and.b32  	%r39, %r38, 124;
	mov.u32 	%r40, s;
	add.s32 	%r8, %r40, %r39;
	@%p7 bra 	$L__BB1_10;
	st.shared.u32 	[%r8], %r7;
$L__BB1_10:
	bar.sync 	0;
	shfl.sync.up.b32	%r9|%p8, %r7, 1, 0, -1;
	setp.ne.s32 	%p9, %r3, 0;
	@%p9 bra 	$L__BB1_12;
	mov.b32 	%r44, 0;
	st.global.u32 	[%rd2], %r44;
	bra.uni 	$L__BB1_17;
$L__BB1_12:
	setp.ne.s32 	%p10, %r4, 0;
	@%p10 bra 	$L__BB1_16;
	setp.lt.u32 	%p11, %r1, 32;
	@%p11 bra 	$L__BB1_15;
	ld.shared.u32 	%r41, [%r8+-4];
	st.global.u32 	[%rd6], %r41;
	bra.uni 	$L__BB1_17;
$L__BB1_15:
	add.s32 	%r42, %r2, -1;
	mul.wide.u32 	%rd19, %r42, 4;
	add.s64 	%rd20, %rd1, %rd19;
	ld.global.u32 	%r43, [%rd20];
	st.global.u32 	[%rd6], %r43;
	bra.uni 	$L__BB1_17;
$L__BB1_16:
	st.global.u32 	[%rd6], %r9;
$L__BB1_17:
	ret;

}


// ===== COMPILED SASS (sm_100) =====

	.target	sm_100

	.elftype	@"ET_EXEC"


//--------------------- .note.nv.tkinfo           --------------------------
	.section	.note.nv.tkinfo,"",@"SHT_NOTE"
	.sectionflags	@"SHF_NOTE_NV_TKINFO"
	.tkinfo
        /*0018*/ 	.word	0x00000002
        /*0030*/ 	.string	""
        /*0030*/ 	.string	"ptxas"
        /*0030*/ 	.string	"Cuda compilation tools, release 13.0, V13.0.88"
        /*0030*/ 	.string	"Build cuda_13.0.r13.0/compiler.36424714_0"
        /*0030*/ 	.string	"-arch sm_100 -m 64 "



//--------------------- .note.nv.cuinfo           --------------------------
	.section	.note.nv.cuinfo,"",@"SHT_NOTE"
	.sectionflags	@"SHF_NOTE_NV_CUINFO"
        /*0018*/ 	.short	0x0002
        /*001a*/ 	.short	0x0064
        /*001c*/ 	.short	0x0082
	.zero		2


//--------------------- .nv.info                  --------------------------
	.section	.nv.info,"",@"SHT_CUDA_INFO"
	.align	4


	//----- nvinfo : EIATTR_REGCOUNT
	.align		4
        /*0000*/ 	.byte	0x04, 0x2f
        /*0002*/ 	.short	(.L_1 - .L_0)
	.align		4
.L_0:
        /*0004*/ 	.word	index@(_Z18right_shift_bufferPiS_i)
        /*0008*/ 	.word	0x0000000a


	//----- nvinfo : EIATTR_FRAME_SIZE
	.align		4
.L_1:
        /*000c*/ 	.byte	0x04, 0x11
        /*000e*/ 	.short	(.L_3 - .L_2)
	.align		4
.L_2:
        /*0010*/ 	.word	index@(_Z18right_shift_bufferPiS_i)
        /*0014*/ 	.word	0x00000000


	//----- nvinfo : EIATTR_REGCOUNT
	.align		4
.L_3:
        /*0018*/ 	.byte	0x04, 0x2f
        /*001a*/ 	.short	(.L_5 - .L_4)
	.align		4
.L_4:
        /*001c*/ 	.word	index@(_Z14right_shift_cgPiiS_)
        /*0020*/ 	.word	0x0000000e


	//----- nvinfo : EIATTR_FRAME_SIZE
	.align		4
.L_5:
        /*0024*/ 	.byte	0x04, 0x11
        /*0026*/ 	.short	(.L_7 - .L_6)
	.align		4
.L_6:
        /*0028*/ 	.word	index@(_Z14right_shift_cgPiiS_)
        /*002c*/ 	.word	0x00000000


	//----- nvinfo : EIATTR_MIN_STACK_SIZE
	.align		4
.L_7:
        /*0030*/ 	.byte	0x04, 0x12
        /*0032*/ 	.short	(.L_9 - .L_8)
	.align		4
.L_8:
        /*0034*/ 	.word	index@(_Z14right_shift_cgPiiS_)
        /*0038*/ 	.word	0x00000000


	//----- nvinfo : EIATTR_MIN_STACK_SIZE
	.align		4
.L_9:
        /*003c*/ 	.byte	0x04, 0x12
        /*003e*/ 	.short	(.L_11 - .L_10)
	.align		4
.L_10:
        /*0040*/ 	.word	index@(_Z18right_shift_bufferPiS_i)
        /*0044*/ 	.word	0x00000000
.L_11:


//--------------------- .nv.compat                --------------------------
	.section	.nv.compat,"",@"SHT_CUDA_COMPAT_INFO"
	.align	4
        /*0000*/ 	.byte	0x02, 0x09, 0x00, 0x00, 0x02, 0x02, 0x01, 0x00, 0x02, 0x05, 0x05, 0x00, 0x03, 0x07, 0x01, 0x01
        /*0010*/ 	.byte	0x02, 0x03, 0x00, 0x00, 0x02, 0x06, 0x01, 0x00, 0x04, 0x0b, 0x08, 0x00, 0x09, 0x00, 0x00, 0x00
        /*0020*/ 	.byte	0x00, 0x00, 0x00, 0x00


//--------------------- .nv.info._Z14right_shift_cgPiiS_ --------------------------
	.section	.nv.info._Z14right_shift_cgPiiS_,"",@"SHT_CUDA_INFO"
	.sectionflags	@""
	.align	4


	//----- nvinfo : EIATTR_CUDA_API_VERSION
	.align		4
        /*0000*/ 	.byte	0x04, 0x37
        /*0002*/ 	.short	(.L_13 - .L_12)
.L_12:
        /*0004*/ 	.word	0x00000082


	//----- nvinfo : EIATTR_KPARAM_INFO
	.align		4
.L_13:
        /*0008*/ 	.byte	0x04, 0x17
        /*000a*/ 	.short	(.L_15 - .L_14)
.L_14:
        /*000c*/ 	.word	0x00000000
        /*0010*/ 	.short	0x0002
        /*0012*/ 	.short	0x0010
        /*0014*/ 	.byte	0x00, 0xf5, 0x21, 0x00


	//----- nvinfo : EIATTR_KPARAM_INFO
	.align		4
.L_15:
        /*0018*/ 	.byte	0x04, 0x17
        /*001a*/ 	.short	(.L_17 - .L_16)
.L_16:
        /*001c*/ 	.word	0x00000000
        /*0020*/ 	.short	0x0001
        /*0022*/ 	.short	0x0008
        /*0024*/ 	.byte	0x00, 0xf0, 0x11, 0x00


	//----- nvinfo : EIATTR_KPARAM_INFO
	.align		4
.L_17:
        /*0028*/ 	.byte	0x04, 0x17
        /*002a*/ 	.short	(.L_19 - .L_18)
.L_18:
        /*002c*/ 	.word	0x00000000
        /*0030*/ 	.short	0x0000
        /*0032*/ 	.short	0x0000
        /*0034*/ 	.byte	0x00, 0xf5, 0x21, 0x00


	//----- nvinfo : EIATTR_SPARSE_MMA_MASK
	.align		4
.L_19:
        /*0038*/ 	.byte	0x03, 0x50
        /*003a*/ 	.short	0x0000


	//----- nvinfo : EIATTR_MAXREG_COUNT
	.align		4
        /*003c*/ 	.byte	0x03, 0x1b
        /*003e*/ 	.short	0x00ff


	//----- nvinfo : EIATTR_NUM_BARRIERS
	.align		4
        /*0040*/ 	.byte	0x02, 0x4c
        /*0042*/ 	.byte	0x01
	.zero		1


	//----- nvinfo : EIATTR_MERCURY_ISA_VERSION
	.align		4
        /*0044*/ 	.byte	0x03, 0x5f
        /*0046*/ 	.short	0x0101


	//----- nvinfo : EIATTR_INT_WARP_WIDE_INSTR_OFFSETS
	.align		4
        /*0048*/ 	.byte	0x04, 0x31
        /*004a*/ 	.short	(.L_21 - .L_20)


	//   ....[0]....
.L_20:
        /*004c*/ 	.word	0x000002e0


	//   ....[1]....
        /*0050*/ 	.word	0x00000440


	//----- nvinfo : EIATTR_COOP_GROUP_MASK_REGIDS
	.align		4
.L_21:
        /*0054*/ 	.byte	0x04, 0x29
        /*0056*/ 	.short	(.L_23 - .L_22)


	//   ....[0]....
.L_22:
        /*0058*/ 	.word	0xffffffff


	//   ....[1]....
        /*005c*/ 	.word	0xffffffff


	//   ....[2]....
        /*0060*/ 	.word	0xffffffff


	//----- nvinfo : EIATTR_COOP_GROUP_INSTR_OFFSETS
	.align		4
.L_23:
        /*0064*/ 	.byte	0x04, 0x28
        /*0066*/ 	.short	(.L_25 - .L_24)


	//   ....[0]....
.L_24:
        /*0068*/ 	.word	0x00000220


	//   ....[1]....
        /*006c*/ 	.word	0x000004d0


	//   ....[2]....
        /*0070*/ 	.word	0x000005d0


	//----- nvinfo : EIATTR_VRC_CTA_INIT_COUNT
	.align		4
.L_25:
        /*0074*/ 	.byte	0x02, 0x4a
	.zero		1
	.zero		1


	//----- nvinfo : EIATTR_EXIT_INSTR_OFFSETS
	.align		4
        /*0078*/ 	.byte	0x04, 0x1c
        /*007a*/ 	.short	(.L_27 - .L_26)


	//   ....[0]....
.L_26:
        /*007c*/ 	.word	0x000004e0


	//   ....[1]....
        /*0080*/ 	.word	0x000005f0


	//   ....[2]....
        /*0084*/ 	.word	0x00000650


	//   ....[3]....
        /*0088*/ 	.word	0x000006b0


	//   ....[4]....
        /*008c*/ 	.word	0x000006d0


	//----- nvinfo : EIATTR_CRS_STACK_SIZE
	.align		4
.L_27:
        /*0090*/ 	.byte	0x04, 0x1e
        /*0092*/ 	.short	(.L_29 - .L_28)
.L_28:
        /*0094*/ 	.word	0x00000000


	//----- nvinfo : EIATTR_CBANK_PARAM_SIZE
	.align		4
.L_29:
        /*0098*/ 	.byte	0x03, 0x19
        /*009a*/ 	.short	0x0018


	//----- nvinfo : EIATTR_PARAM_CBANK
	.align		4
        /*009c*/ 	.byte	0x04, 0x0a
        /*009e*/ 	.short	(.L_31 - .L_30)
	.align		4
.L_30:
        /*00a0*/ 	.word	index@(.nv.constant0._Z14right_shift_cgPiiS_)
        /*00a4*/ 	.short	0x0380
        /*00a6*/ 	.short	0x0018


	//----- nvinfo : EIATTR_SW_WAR
	.align		4
.L_31:
        /*00a8*/ 	.byte	0x04, 0x36
        /*00aa*/ 	.short	(.L_33 - .L_32)
.L_32:
        /*00ac*/ 	.word	0x00000008
.L_33:


//--------------------- .nv.info._Z18right_shift_bufferPiS_i --------------------------
	.section	.nv.info._Z18right_shift_bufferPiS_i,"",@"SHT_CUDA_INFO"
	.sectionflags	@""
	.align	4


	//----- nvinfo : EIATTR_CUDA_API_VERSION
	.align		4
        /*0000*/ 	.byte	0x04, 0x37
        /*0002*/ 	.short	(.L_35 - .L_34)
.L_34:
        /*0004*/ 	.word	0x00000082


	//----- nvinfo : EIATTR_KPARAM_INFO
	.align		4
.L_35:
        /*0008*/ 	.byte	0x04, 0x17
        /*000a*/ 	.short	(.L_37 - .L_36)
.L_36:
        /*000c*/ 	.word	0x00000000
        /*0010*/ 	.short	0x0002
        /*0012*/ 	.short	0x0010
        /*0014*/ 	.byte	0x00, 0xf0, 0x11, 0x00


	//----- nvinfo : EIATTR_KPARAM_INFO
	.align		4
.L_37:
        /*0018*/ 	.byte	0x04, 0x17
        /*001a*/ 	.short	(.L_39 - .L_38)
.L_38:
        /*001c*/ 	.word	0x00000000
        /*0020*/ 	.short	0x0001
        /*0022*/ 	.short	0x0008
        /*0024*/ 	.byte	0x00, 0xf5, 0x21, 0x00


	//----- nvinfo : EIATTR_KPARAM_INFO
	.align		4
.L_39:
        /*0028*/ 	.byte	0x04, 0x17
        /*002a*/ 	.short	(.L_41 - .L_40)
.L_40:
        /*002c*/ 	.word	0x00000000
        /*0030*/ 	.short	0x0000
        /*0032*/ 	.short	0x0000
        /*0034*/ 	.byte	0x00, 0xf5, 0x21, 0x00


	//----- nvinfo : EIATTR_SPARSE_MMA_MASK
	.align		4
.L_41:
        /*0038*/ 	.byte	0x03, 0x50
        /*003a*/ 	.short	0x0000


	//----- nvinfo : EIATTR_MAXREG_COUNT
	.align		4
        /*003c*/ 	.byte	0x03, 0x1b
        /*003e*/ 	.short	0x00ff


	//----- nvinfo : EIATTR_MERCURY_ISA_VERSION
	.align		4
        /*0040*/ 	.byte	0x03, 0x5f
        /*0042*/ 	.short	0x0101


	//----- nvinfo : EIATTR_VRC_CTA_INIT_COUNT
	.align		4
        /*0044*/ 	.byte	0x02, 0x4a
	.zero		1
	.zero		1


	//----- nvinfo : EIATTR_EXIT_INSTR_OFFSETS
	.align		4
        /*0048*/ 	.byte	0x04, 0x1c
        /*004a*/ 	.short	(.L_43 - .L_42)


	//   ....[0]....
.L_42:
        /*004c*/ 	.word	0x00000070


	//   ....[1]....
        /*0050*/ 	.word	0x00000140


	//----- nvinfo : EIATTR_CRS_STACK_SIZE
	.align		4
.L_43:
        /*0054*/ 	.byte	0x04, 0x1e
        /*0056*/ 	.short	(.L_45 - .L_44)
.L_44:
        /*0058*/ 	.word	0x00000000


	//----- nvinfo : EIATTR_CBANK_PARAM_SIZE
	.align		4
.L_45:
        /*005c*/ 	.byte	0x03, 0x19
        /*005e*/ 	.short	0x0014


	//----- nvinfo : EIATTR_PARAM_CBANK
	.align		4
        /*0060*/ 	.byte	0x04, 0x0a
        /*0062*/ 	.short	(.L_47 - .L_46)
	.align		4
.L_46:
        /*0064*/ 	.word	index@(.nv.constant0._Z18right_shift_bufferPiS_i)
        /*0068*/ 	.short	0x0380
        /*006a*/ 	.short	0x0014


	//----- nvinfo : EIATTR_SW_WAR
	.align		4
.L_47:
        /*006c*/ 	.byte	0x04, 0x36
        /*006e*/ 	.short	(.L_49 - .L_48)
.L_48:
        /*0070*/ 	.word	0x00000008
.L_49:


//--------------------- .nv.callgraph             --------------------------
	.section	.nv.callgraph,"",@"SHT_CUDA_CALLGRAPH"
	.align	4
	.sectionentsize	8
	.align		4
        /*0000*/ 	.word	0x00000000
	.align		4
        /*0004*/ 	.word	0xffffffff
	.align		4
        /*0008*/ 	.word	0x00000000
	.align		4
        /*000c*/ 	.word	0xfffffffe
	.align		4
        /*0010*/ 	.word	0x00000000
	.align		4
        /*0014*/ 	.word	0xfffffffd
	.align		4
        /*0018*/ 	.word	0x00000000
	.align		4
        /*001c*/ 	.word	0xfffffffc


//--------------------- .text._Z14right_shift_cgPiiS_ --------------------------
	.section	.text._Z14right_shift_cgPiiS_,"ax",@progbits
	.align	128
        .global         _Z14right_shift_cgPiiS_
        .type           _Z14right_shift_cgPiiS_,@function
        .size           _Z14right_shift_cgPiiS_,(.L_x_8 - _Z14right_shift_cgPiiS_)
        .other          _Z14right_shift_cgPiiS_,@"STO_CUDA_ENTRY STV_DEFAULT"
_Z14right_shift_cgPiiS_:
.text._Z14right_shift_cgPiiS_:
[----:B------:R-:W-:Y:S01]  /*0000*/  LDC R1, c[0x0][0x37c] ;  /* 0x0000df00ff017b82 */ /* 0x000fe20000000800 */
[----:B------:R-:W0:Y:S07]  /*0010*/  S2R R0, SR_CTAID.X ;  /* 0x0000000000007919 */ /* 0x000e2e0000002500 */
[----:B------:R-:W0:Y:S01]  /*0020*/  LDC R8, c[0x0][0x360] ;  /* 0x0000d800ff087b82 */ /* 0x000e220000000800 */
[----:B------:R-:W1:Y:S01]  /*0030*/  LDCU.64 UR8, c[0x0][0x358] ;  /* 0x00006b00ff0877ac */ /* 0x000e620008000a00 */
[----:B------:R-:W2:Y:S06]  /*0040*/  S2R R3, SR_TID.X ;  /* 0x0000000000037919 */ /* 0x000eac0000002100 */
[----:B------:R-:W3:Y:S01]  /*0050*/  LDC R9, c[0x0][0x388] ;  /* 0x0000e200ff097b82 */ /* 0x000ee20000000800 */
[----:B0-----:R-:W-:-:S02]  /*0060*/  IMAD R2, R0, R8, R8 ;  /* 0x0000000800027224 */ /* 0x001fc400078e0208 */
[----:B---3--:R-:W-:Y:S02]  /*0070*/  VIADD R5, R9, 0xffffffff ;  /* 0xffffffff09057836 */ /* 0x008fe40000000000 */
[----:B------:R-:W-:-:S03]  /*0080*/  IMAD.MOV R4, RZ, RZ, -R0 ;  /* 0x000000ffff047224 */ /* 0x000fc600078e0a00 */
[----:B------:R-:W-:-:S05]  /*0090*/  VIADDMNMX.U32 R7, R2, 0xffffffff, R5, PT ;  /* 0xffffffff02077846 */ /* 0x000fca0003800005 */
[----:B------:R-:W-:-:S05]  /*00a0*/  IMAD R2, R8, R4, R7 ;  /* 0x0000000408027224 */ /* 0x000fca00078e0207 */
[----:B--2---:R-:W-:-:S13]  /*00b0*/  ISETP.NE.AND P0, PT, R3, R2, PT ;  /* 0x000000020300720c */ /* 0x004fda0003f05270 */
[----:B------:R-:W0:Y:S02]  /*00c0*/  @!P0 LDC.64 R4, c[0x0][0x380] ;  /* 0x0000e000ff048b82 */ /* 0x000e240000000a00 */
[----:B0-----:R-:W-:-:S06]  /*00d0*/  @!P0 IMAD.WIDE R4, R7, 0x4, R4 ;  /* 0x0000000407048825 */ /* 0x001fcc00078e0204 */
[----:B------:R-:W0:Y:S01]  /*00e0*/  @!P0 LDC.64 R6, c[0x0][0x390] ;  /* 0x0000e400ff068b82 */ /* 0x000e220000000a00 */
[----:B-1----:R-:W2:Y:S01]  /*00f0*/  @!P0 LDG.E R5, desc[UR8][R4.64] ;  /* 0x0000000804058981 */ /* 0x002ea2000c1e1900 */
[----:B------:R-:W-:-:S05]  /*0100*/  CS2R.32 R2, SR_CgaSize ;  /* 0x0000000000027805 */ /* 0x000fca0000008a00 */
[----:B------:R-:W-:-:S05]  /*0110*/  IMAD R2, R2, -0xa0, RZ ;  /* 0xffffff6002027824 */ /* 0x000fca00078e02ff */
[----:B------:R-:W-:-:S14]  /*0120*/  R2UR UR7, R2 ;  /* 0x00000000020772ca */ /* 0x000fdc00000e0000 */
[----:B------:R-:W1:Y:S01]  /*0130*/  LDCU UR7, c[0x0][UR7+0x258] ;  /* 0x00004b00070777ac */ /* 0x000e620008000800 */
[----:B------:R-:W-:Y:S01]  /*0140*/  IMAD R2, R0, R8, R3 ;  /* 0x0000000800027224 */ /* 0x000fe200078e0203 */
[----:B------:R-:W-:-:S06]  /*0150*/  RPCMOV.32 Rpc.LO, R0 ;  /* 0x0000000000007352 */ /* 0x000fcc0000000000 */
[----:B------:R-:W-:-:S05]  /*0160*/  CS2R.32 R0, SR_CgaSize ;  /* 0x0000000000007805 */ /* 0x000fca0000008a00 */
[----:B------:R-:W-:-:S05]  /*0170*/  IMAD R0, R0, -0xa0, RZ ;  /* 0xffffff6000007824 */ /* 0x000fca00078e02ff */
[----:B------:R-:W-:Y:S02]  /*0180*/  R2UR UR10, R0 ;  /* 0x00000000000a72ca */ /* 0x000fe400000e0000 */
[----:B------:R-:W-:-:S12]  /*0190*/  RPCMOV.32 R0, Rpc.LO ;  /* 0x0000000000007353 */ /* 0x000fd80000000000 */
[----:B------:R-:W3:Y:S01]  /*01a0*/  LDCU UR10, c[0x0][UR10+0x254] ;  /* 0x00004a800a0a77ac */ /* 0x000ee20008000800 */
[----:B-1----:R-:W-:Y:S01]  /*01b0*/  UISETP.NE.U32.AND UP0, UPT, UR7, URZ, UPT ;  /* 0x000000ff0700728c */ /* 0x002fe2000bf05070 */
[----:B0-----:R-:W-:-:S03]  /*01c0*/  @!P0 IMAD.WIDE.U32 R6, R0, 0x4, R6 ;  /* 0x0000000400068825 */ /* 0x001fc600078e0006 */
[----:B---3--:R-:W-:Y:S02]  /*01d0*/  UISETP.NE.AND.EX UP0, UPT, UR10, URZ, UPT, UP0 ;  /* 0x000000ff0a00728c */ /* 0x008fe4000bf05300 */
[----:B--2---:R0:W-:Y:S07]  /*01e0*/  @!P0 STG.E desc[UR8][R6.64], R5 ;  /* 0x0000000506008986 */ /* 0x0041ee000c101908 */
[----:B------:R-:W-:Y:S05]  /*01f0*/  BRA.U UP0, `(.L_x_0) ;  /* 0x0000000100047547 */ /* 0x000fea000b800000 */
[----:B------:R-:W-:Y:S05]  /*0200*/  BPT.TRAP 0x1 ;  /* 0x000000040000795c */ /* 0x000fea0000300000 */
.L_x_0:
[----:B------:R-:W1:Y:S01]  /*0210*/  S2R R4, SR_TID.Y ;  /* 0x0000000000047919 */ /* 0x000e620000002200 */
[----:B------:R-:W-:Y:S01]  /*0220*/  BAR.SYNC.DEFER_BLOCKING 0x0 ;  /* 0x0000000000007b1d */ /* 0x000fe20000010000 */
[----:B------:R-:W-:-:S05]  /*0230*/  ISETP.GE.AND P0, PT, R2, R9, PT ;  /* 0x000000090200720c */ /* 0x000fca0003f06270 */
[----:B0-----:R-:W0:Y:S01]  /*0240*/  S2R R5, SR_TID.Z ;  /* 0x0000000000057919 */ /* 0x001e220000002300 */
[----:B-1----:R-:W-:-:S05]  /*0250*/  IMAD.IADD R4, R3, 0x1, R4 ;  /* 0x0000000103047824 */ /* 0x002fca00078e0204 */
[----:B0-----:R-:W-:-:S13]  /*0260*/  LOP3.LUT P1, RZ, R4, R5, RZ, 0xfc, !PT ;  /* 0x0000000504ff7212 */ /* 0x001fda000782fcff */
[----:B------:R-:W-:Y:S05]  /*0270*/  @P1 BRA `(.L_x_1) ;  /* 0x0000000000901947 */ /* 0x000fea0003800000 */
[----:B------:R-:W0:Y:S01]  /*0280*/  S2R R5, SR_CTAID.Y ;  /* 0x0000000000057919 */ /* 0x000e220000002600 */
[----:B------:R-:W1:Y:S01]  /*0290*/  LDCU UR4, c[0x0][0x370] ;  /* 0x00006e00ff0477ac */ /* 0x000e620008000800 */
[----:B------:R-:W2:Y:S01]  /*02a0*/  S2R R6, SR_CTAID.Z ;  /* 0x0000000000067919 */ /* 0x000ea20000002700 */
[----:B------:R-:W3:Y:S01]  /*02b0*/  LDCU UR5, c[0x0][0x374] ;  /* 0x00006e80ff0577ac */ /* 0x000ee20008000800 */
[----:B------:R-:W4:Y:S01]  /*02c0*/  S2R R7, SR_LANEID ;  /* 0x0000000000077919 */ /* 0x000f220000000000 */
[----:B------:R-:W5:Y:S01]  /*02d0*/  LDCU UR6, c[0x0][0x378] ;  /* 0x00006f00ff0677ac */ /* 0x000f620008000800 */
[----:B------:R-:W-:Y:S02]  /*02e0*/  VOTEU.ANY UR11, UPT, PT ;  /* 0x00000000000b7886 */ /* 0x000fe400038e0100 */
[----:B------:R-:W4:Y:S01]  /*02f0*/  FLO.U32 R8, UR11 ;  /* 0x0000000b00087d00 */ /* 0x000f2200080e0000 */
[----:B-1----:R-:W-:-:S04]  /*0300*/  UIADD3 UR4, UPT, UPT, URZ, -UR4, URZ ;  /* 0x80000004ff047290 */ /* 0x002fc8000fffe0ff */
[----:B---3--:R-:W-:-:S04]  /*0310*/  UIMAD UR4, UR4, UR5, URZ ;  /* 0x00000005040472a4 */ /* 0x008fc8000f8e02ff */
[----:B-----5:R-:W-:Y:S01]  /*0320*/  UIMAD UR4, UR6, UR4, -0x7fffffff ;  /* 0x80000001060474a4 */ /* 0x020fe2000f8e0204 */
[----:B0-----:R-:W-:Y:S01]  /*0330*/  IMAD.IADD R4, R0, 0x1, R5 ;  /* 0x0000000100047824 */ /* 0x001fe200078e0205 */
[----:B--2---:R-:W-:Y:S02]  /*0340*/  IADD3 R5, PT, PT, -R6, RZ, RZ ;  /* 0x000000ff06057210 */ /* 0x004fe40007ffe1ff */
[----:B------:R-:W0:Y:S02]  /*0350*/  POPC R6, UR11 ;  /* 0x0000000b00067d09 */ /* 0x000e240008000000 */
[----:B------:R-:W-:Y:S01]  /*0360*/  ISETP.NE.AND P2, PT, R4, R5, PT ;  /* 0x000000050400720c */ /* 0x000fe20003f45270 */
[----:B------:R-:W-:Y:S01]  /*0370*/  IMAD.U32 R4, RZ, RZ, UR7 ;  /* 0x00000007ff047e24 */ /* 0x000fe2000f8e00ff */
[----:B----4-:R-:W-:Y:S01]  /*0380*/  ISETP.EQ.U32.AND P1, PT, R8, R7, PT ;  /* 0x000000070800720c */ /* 0x010fe20003f22070 */
[----:B------:R-:W-:-:S10]  /*0390*/  IMAD.U32 R5, RZ, RZ, UR10 ;  /* 0x0000000aff057e24 */ /* 0x000fd4000f8e00ff */
[----:B------:R-:W-:Y:S01]  /*03a0*/  VOTEU.ANY UP0, P2 ;  /* 0x0000000000ff7886 */ /* 0x000fe20001000100 */
[----:B------:R-:W-:-:S06]  /*03b0*/  USEL UR4, UR4, 0x1, !UP0 ;  /* 0x0000000104047887 */ /* 0x000fcc000c000000 */
[----:B0-----:R-:W-:Y:S01]  /*03c0*/  IMAD R7, R6, UR4, RZ ;  /* 0x0000000406077c24 */ /* 0x001fe2000f8e02ff */
[----:B------:R-:W-:Y:S06]  /*03d0*/  @P1 MEMBAR.ALL.GPU ;  /* 0x0000000000001992 */ /* 0x000fec000000a000 */
[----:B------:R-:W-:-:S00]  /*03e0*/  @P1 ERRBAR ;  /* 0x00000000000019ab */ /* 0x000fc00000000000 */
[----:B------:R-:W-:Y:S06]  /*03f0*/  @P1 CGAERRBAR ;  /* 0x00000000000015ab */ /* 0x000fec0000000000 */
[----:B------:R-:W2:Y:S01]  /*0400*/  @P1 ATOM.E.ADD.STRONG.GPU PT, R7, desc[UR8][R4.64+0x4], R7 ;  /* 0x800004070407198a */ /* 0x000ea200081ef108 */
[----:B------:R-:W0:Y:S02]  /*0410*/  S2R R9, SR_LTMASK ;  /* 0x0000000000097919 */ /* 0x000e240000003900 */
[----:B0-----:R-:W-:-:S06]  /*0420*/  LOP3.LUT R9, R9, UR11, RZ, 0xc0, !PT ;  /* 0x0000000b09097c12 */ /* 0x001fcc000f8ec0ff */
[----:B------:R-:W0:Y:S01]  /*0430*/  POPC R9, R9 ;  /* 0x0000000900097309 */ /* 0x000e220000000000 */
[----:B--2---:R-:W0:Y:S02]  /*0440*/  SHFL.IDX PT, R6, R7, R8, 0x1f ;  /* 0x00001f0807067589 */ /* 0x004e2400000e0000 */
[----:B0-----:R-:W-:-:S07]  /*0450*/  IMAD R6, R9, UR4, R6 ;  /* 0x0000000409067c24 */ /* 0x001fce000f8e0206 */
.L_x_2:
[----:B------:R-:W2:Y:S04]  /*0460*/  LD.E.STRONG.GPU R7, desc[UR8][R4.64+0x4] ;  /* 0x0000040804077980 */ /* 0x000ea8000c10f900 */
[----:B--2---:R-:W-:Y:S01]  /*0470*/  CCTL.IVALL ;  /* 0x00000000ff00798f */ /* 0x004fe20002000000 */
[----:B------:R-:W-:Y:S05]  /*0480*/  YIELD ;  /* 0x0000000000007946 */ /* 0x000fea0003800000 */
[----:B------:R-:W-:-:S04]  /*0490*/  LOP3.LUT R7, R7, R6, RZ, 0x3c, !PT ;  /* 0x0000000607077212 */ /* 0x000fc800078e3cff */
[----:B------:R-:W-:-:S13]  /*04a0*/  ISETP.GT.AND P1, PT, R7, -0x1, PT ;  /* 0xffffffff0700780c */ /* 0x000fda0003f24270 */
[----:B------:R-:W-:Y:S05]  /*04b0*/  @P1 BRA `(.L_x_2) ;  /* 0xfffffffc00e81947 */ /* 0x000fea000383ffff */
.L_x_1:
[----:B------:R-:W-:Y:S05]  /*04c0*/  WARPSYNC.ALL ;  /* 0x0000000000007948 */ /* 0x000fea0003800000 */
[----:B------:R-:W-:Y:S06]  /*04d0*/  BAR.SYNC.DEFER_BLOCKING 0x0 ;  /* 0x0000000000007b1d */ /* 0x000fec0000010000 */
[----:B------:R-:W-:Y:S05]  /*04e0*/  @P0 EXIT ;  /* 0x000000000000094d */ /* 0x000fea0003800000 */
[----:B------:R-:W0:Y:S02]  /*04f0*/  LDC.64 R4, c[0x0][0x380] ;  /* 0x0000e000ff047b82 */ /* 0x000e240000000a00 */
[----:B0-----:R-:W-:-:S05]  /*0500*/  IMAD.WIDE R4, R2, 0x4, R4 ;  /* 0x0000000402047825 */ /* 0x001fca00078e0204 */
[----:B------:R-:W2:Y:S01]  /*0510*/  LDG.E R8, desc[UR8][R4.64] ;  /* 0x0000000804087981 */ /* 0x000ea2000c1e1900 */
[----:B------:R-:W0:Y:S01]  /*0520*/  S2UR UR5, SR_CgaCtaId ;  /* 0x00000000000579c3 */ /* 0x000e220000008800 */
[----:B------:R-:W-:Y:S01]  /*0530*/  LOP3.LUT R10, R3, 0x1f, RZ, 0xc0, !PT ;  /* 0x0000001f030a7812 */ /* 0x000fe200078ec0ff */
[----:B------:R-:W-:Y:S01]  /*0540*/  UMOV UR4, 0x400 ;  /* 0x0000040000047882 */ /* 0x000fe20000000000 */
[----:B------:R-:W-:Y:S02]  /*0550*/  ISETP.NE.AND P1, PT, R2, RZ, PT ;  /* 0x000000ff0200720c */ /* 0x000fe40003f25270 */
[----:B------:R-:W-:Y:S02]  /*0560*/  ISETP.NE.AND P0, PT, R10, 0x1f, PT ;  /* 0x0000001f0a00780c */ /* 0x000fe40003f05270 */
[----:B------:R-:W-:-:S04]  /*0570*/  SHF.R.U32.HI R2, RZ, 0x3, R3 ;  /* 0x00000003ff027819 */ /* 0x000fc80000011603 */
[----:B------:R-:W-:-:S05]  /*0580*/  LOP3.LUT R9, R2, 0x7c, RZ, 0xc0, !PT ;  /* 0x0000007c02097812 */ /* 0x000fca00078ec0ff */
[----:B------:R-:W1:Y:S01]  /*0590*/  @!P1 LDC.64 R6, c[0x0][0x380] ;  /* 0x0000e000ff069b82 */ /* 0x000e620000000a00 */
[----:B0-----:R-:W-:-:S09]  /*05a0*/  ULEA UR4, UR5, UR4, 0x18 ;  /* 0x0000000405047291 */ /* 0x001fd2000f8ec0ff */
[----:B--2---:R0:W-:Y:S01]  /*05b0*/  @!P0 STS [R9+UR4], R8 ;  /* 0x0000000809008988 */ /* 0x0041e20008000804 */
[----:B------:R-:W-:Y:S06]  /*05c0*/  BAR.SYNC.DEFER_BLOCKING 0x0 ;  /* 0x0000000000007b1d */ /* 0x000fec0000010000 */
[----:B------:R0:W2:Y:S04]  /*05d0*/  SHFL.UP PT, R11, R8, 0x1, RZ ;  /* 0x04200000080b7989 */ /* 0x0000a800000e00ff */
[----:B-1----:R0:W-:Y:S01]  /*05e0*/  @!P1 STG.E desc[UR8][R6.64], RZ ;  /* 0x000000ff06009986 */ /* 0x0021e2000c101908 */
[----:B------:R-:W-:Y:S05]  /*05f0*/  @!P1 EXIT ;  /* 0x000000000000994d */ /* 0x000fea0003800000 */
[----:B------:R-:W-:-:S13]  /*0600*/  ISETP.NE.AND P0, PT, R10, RZ, PT ;  /* 0x000000ff0a00720c */ /* 0x000fda0003f05270 */
[----:B------:R-:W-:Y:S05]  /*0610*/  @P0 BRA `(.L_x_3) ;  /* 0x0000000000280947 */ /* 0x000fea0003800000 */
[----:B------:R-:W-:-:S13]  /*0620*/  ISETP.GE.U32.AND P0, PT, R3, 0x20, PT ;  /* 0x000000200300780c */ /* 0x000fda0003f06070 */
[----:B0-----:R-:W0:Y:S04]  /*0630*/  @P0 LDS R9, [R9+UR4+-0x4] ;  /* 0xfffffc0409090984 */ /* 0x001e280008000800 */
[----:B0-----:R0:W-:Y:S01]  /*0640*/  @P0 STG.E desc[UR8][R4.64], R9 ;  /* 0x0000000904000986 */ /* 0x0011e2000c101908 */
[----:B------:R-:W-:Y:S05]  /*0650*/  @P0 EXIT ;  /* 0x000000000000094d */ /* 0x000fea0003800000 */
[----:B------:R-:W1:Y:S01]  /*0660*/  LDC.64 R2, c[0x0][0x390] ;  /* 0x0000e400ff027b82 */ /* 0x000e620000000a00 */
[----:B------:R-:W-:-:S05]  /*0670*/  IADD3 R7, PT, PT, R0, -0x1, RZ ;  /* 0xffffffff00077810 */ /* 0x000fca0007ffe0ff */
[----:B-1----:R-:W-:-:S06]  /*0680*/  IMAD.WIDE.U32 R2, R7, 0x4, R2 ;  /* 0x0000000407027825 */ /* 0x002fcc00078e0002 */
[----:B------:R-:W3:Y:S04]  /*0690*/  LDG.E R3, desc[UR8][R2.64] ;  /* 0x0000000802037981 */ /* 0x000ee8000c1e1900 */
[----:B---3--:R-:W-:Y:S01]  /*06a0*/  STG.E desc[UR8][R4.64], R3 ;  /* 0x0000000304007986 */ /* 0x008fe2000c101908 */
[----:B------:R-:W-:Y:S05]  /*06b0*/  EXIT ;  /* 0x000000000000794d */ /* 0x000fea0003800000 */
.L_x_3:
[----:B--2---:R-:W-:Y:S01]  /*06c0*/  STG.E desc[UR8][R4.64], R11 ;  /* 0x0000000b04007986 */ /* 0x004fe2000c101908 */
[----:B------:R-:W-:Y:S05]  /*06d0*/  EXIT ;  /* 0x000000000000794d */ /* 0x000fea0003800000 */
.L_x_4:
[----:B------:R-:W-:-:S00]  /*06e0*/  BRA `(.L_x_4) ;  /* 0xfffffffc00fc7947 */ /* 0x000fc0000383ffff */
[----:B------:R-:W-:-:S00]  /*06f0*/  NOP ;  /* 0x0000000000007918 */ /* 0x000fc00000000000 */
        /* <DEDUP_REMOVED lines=8> */
.L_x_8:


//--------------------- .text._Z18right_shift_bufferPiS_i --------------------------
	.section	.text._Z18right_shift_bufferPiS_i,"ax",@progbits
	.align	128
        .global         _Z18right_shift_bufferPiS_i
        .type           _Z18right_shift_bufferPiS_i,@function
        .size           _Z18right_shift_bufferPiS_i,(.L_x_9 - _Z18right_shift_bufferPiS_i)
        .other          _Z18right_shift_bufferPiS_i,@"STO_CUDA_ENTRY STV_DEFAULT"
_Z18right_shift_bufferPiS_i:
.text._Z18right_shift_bufferPiS_i:
[----:B------:R-:W-:Y:S01]  /*0000*/  LDC R1, c[0x0][0x37c] ;  /* 0x0000df00ff017b82 */ /* 0x000fe20000000800 */
[----:B------:R-:W0:Y:S01]  /*0010*/  S2R R7, SR_CTAID.X ;  /* 0x0000000000077919 */ /* 0x000e220000002500 */
[----:B------:R-:W0:Y:S01]  /*0020*/  LDCU UR4, c[0x0][0x360] ;  /* 0x00006c00ff0477ac */ /* 0x000e220008000800 */
[----:B------:R-:W0:Y:S01]  /*0030*/  S2R R0, SR_TID.X ;  /* 0x0000000000007919 */ /* 0x000e220000002100 */
[----:B------:R-:W1:Y:S01]  /*0040*/  LDCU UR5, c[0x0][0x390] ;  /* 0x00007200ff0577ac */ /* 0x000e620008000800 */
[----:B0-----:R-:W-:-:S05]  /*0050*/  IMAD R7, R7, UR4, R0 ;  /* 0x0000000407077c24 */ /* 0x001fca000f8e0200 */
[----:B-1----:R-:W-:-:S13]  /*0060*/  ISETP.GE.AND P0, PT, R7, UR5, PT ;  /* 0x0000000507007c0c */ /* 0x002fda000bf06270 */
[----:B------:R-:W-:Y:S05]  /*0070*/  @P0 EXIT ;  /* 0x000000000000094d */ /* 0x000fea0003800000 */
[----:B------:R-:W0:Y:S01]  /*0080*/  LDC.64 R4, c[0x0][0x388] ;  /* 0x0000e200ff047b82 */ /* 0x000e220000000a00 */
[C---:B------:R-:W-:Y:S01]  /*0090*/  ISETP.NE.AND P0, PT, R7.reuse, RZ, PT ;  /* 0x000000ff0700720c */ /* 0x040fe20003f05270 */
[----:B------:R-:W1:Y:S01]  /*00a0*/  LDCU.64 UR4, c[0x0][0x358] ;  /* 0x00006b00ff0477ac */ /* 0x000e620008000a00 */
[----:B------:R-:W-:Y:S01]  /*00b0*/  BSSY.RECONVERGENT B0, `(.L_x_5) ;  /* 0x0000007000007945 */ /* 0x000fe20003800200 */
[----:B------:R-:W-:Y:S02]  /*00c0*/  HFMA2 R3, -RZ, RZ, 0, 0 ;  /* 0x00000000ff037431 */ /* 0x000fe400000001ff */
[----:B0-----:R-:W-:-:S08]  /*00d0*/  IMAD.WIDE R4, R7, 0x4, R4 ;  /* 0x0000000407047825 */ /* 0x001fd000078e0204 */
[----:B-1----:R-:W-:Y:S05]  /*00e0*/  @!P0 BRA `(.L_x_6) ;  /* 0x00000000000c8947 */ /* 0x002fea0003800000 */
[----:B------:R-:W0:Y:S02]  /*00f0*/  LDC.64 R2, c[0x0][0x380] ;  /* 0x0000e000ff027b82 */ /* 0x000e240000000a00 */
[----:B0-----:R-:W-:-:S06]  /*0100*/  IMAD.WIDE R2, R7, 0x4, R2 ;  /* 0x0000000407027825 */ /* 0x001fcc00078e0202 */
[----:B------:R0:W5:Y:S02]  /*0110*/  LDG.E R3, desc[UR4][R2.64+-0x4] ;  /* 0xfffffc0402037981 */ /* 0x000164000c1e1900 */
.L_x_6:
[----:B------:R-:W-:Y:S05]  /*0120*/  BSYNC.RECONVERGENT B0 ;  /* 0x0000000000007941 */ /* 0x000fea0003800200 */
.L_x_5:
[----:B-----5:R-:W-:Y:S01]  /*0130*/  STG.E desc[UR4][R4.64], R3 ;  /* 0x0000000304007986 */ /* 0x020fe2000c101904 */
[----:B------:R-:W-:Y:S05]  /*0140*/  EXIT ;  /* 0x000000000000794d */ /* 0x000fea0003800000 */
.L_x_7:
        /* <DEDUP_REMOVED lines=11> */
.L_x_9:


//--------------------- .nv.shared._Z14right_shift_cgPiiS_ --------------------------
	.section	.nv.shared._Z14right_shift_cgPiiS_,"aw",@nobits
	.sectionflags	@""
	.align	16
	.zero		1024


//--------------------- .nv.shared.reserved.0     --------------------------
	.section	.nv.shared.reserved.0,"aw",@nobits
	.weak		__nv_reservedSMEM_offset_0_alias
	.size		__nv_reservedSMEM_offset_0_alias, 0, 64
	.other		__nv_reservedSMEM_offset_0_alias,@"STO_CUDA_RESERVED_SHARED STV_DEFAULT"
__nv_reservedSMEM_offset_0_alias:
	.zero		0
	.zero		64


//--------------------- .nv.shared._Z18right_shift_bufferPiS_i --------------------------
	.section	.nv.shared._Z18right_shift_bufferPiS_i,"aw",@nobits
	.sectionflags	@""
	.align	16
	.zero		1024


//--------------------- .nv.constant0._Z14right_shift_cgPiiS_ --------------------------
	.section	.nv.constant0._Z14right_shift_cgPiiS_,"a",@progbits
	.sectionflags	@""
	.align	4
.nv.constant0._Z14right_shift_cgPiiS_:
	.zero		920


//--------------------- .nv.constant0._Z18right_shift_bufferPiS_i --------------------------
	.section	.nv.constant0._Z18right_shift_bufferPiS_i,"a",@progbits
	.sectionflags	@""
	.align	4
.nv.constant0._Z18right_shift_bufferPiS_i:
	.zero		916


//--------------------- SYMBOLS --------------------------

	.type		.nv.reservedSmem.offset0,@object
	.size		.nv.reservedSmem.offset0,0x4
	.type		.nv.reservedSmem.cap,@object
	.size		.nv.reservedSmem.cap,0x4
